	.headerflags	@"EF_CUDA_TEXMODE_UNIFIED EF_CUDA_64BIT_ADDRESS EF_CUDA_ACCELERATORS EF_CUDA_SM90 EF_CUDA_VIRTUAL_SM(EF_CUDA_SM90)"
	.elftype	@"ET_EXEC"


//--------------------- .nv.info                  --------------------------
	.section	.nv.info,"",@"SHT_CUDA_INFO"
	.align	4


	//----- nvinfo : EIATTR_REGCOUNT
	.align		4
        /*0000*/ 	.byte	0x04, 0x2f
        /*0002*/ 	.short	(.L_5 - .L_4)
	.align		4
.L_4:
        /*0004*/ 	.word	index@(triton_red_fused__to_copy_add_embedding_mean_mul_pow_rsqrt_0)
        /*0008*/ 	.word	0x00000018


	//----- nvinfo : EIATTR_MIN_STACK_SIZE
	.align		4
.L_5:
        /*000c*/ 	.byte	0x04, 0x12
        /*000e*/ 	.short	(.L_7 - .L_6)
	.align		4
.L_6:
        /*0010*/ 	.word	index@(triton_red_fused__to_copy_add_embedding_mean_mul_pow_rsqrt_0)
        /*0014*/ 	.word	0x00000000


	//----- nvinfo : EIATTR_FRAME_SIZE
	.align		4
.L_7:
        /*0018*/ 	.byte	0x04, 0x11
        /*001a*/ 	.short	(.L_9 - .L_8)
	.align		4
.L_8:
        /*001c*/ 	.word	index@(triton_red_fused__to_copy_add_embedding_mean_mul_pow_rsqrt_0)
        /*0020*/ 	.word	0x00000000


	//----- nvinfo : EIATTR_MIN_STACK_SIZE
	.align		4
.L_9:
        /*0024*/ 	.byte	0x04, 0x12
        /*0026*/ 	.short	(.L_11 - .L_10)
	.align		4
.L_10:
        /*0028*/ 	.word	index@(triton_red_fused__to_copy_add_embedding_mean_mul_pow_rsqrt_0)
        /*002c*/ 	.word	0x00000000
.L_11:


//--------------------- .nv.info.triton_red_fused__to_copy_add_embedding_mean_mul_pow_rsqrt_0 --------------------------
	.section	.nv.info.triton_red_fused__to_copy_add_embedding_mean_mul_pow_rsqrt_0,"",@"SHT_CUDA_INFO"
	.sectionflags	@""
	.align	4


	//----- nvinfo : EIATTR_CUDA_API_VERSION
	.align		4
        /*0000*/ 	.byte	0x04, 0x37
        /*0002*/ 	.short	(.L_13 - .L_12)
.L_12:
        /*0004*/ 	.word	0x0000007c


	//----- nvinfo : EIATTR_KPARAM_INFO
	.align		4
.L_13:
        /*0008*/ 	.byte	0x04, 0x17
        /*000a*/ 	.short	(.L_15 - .L_14)
.L_14:
        /*000c*/ 	.word	0x00000000
        /*0010*/ 	.short	0x0008
        /*0012*/ 	.short	0x0038
        /*0014*/ 	.byte	0x00, 0xf4, 0x21, 0x00


	//----- nvinfo : EIATTR_KPARAM_INFO
	.align		4
.L_15:
        /*0018*/ 	.byte	0x04, 0x17
        /*001a*/ 	.short	(.L_17 - .L_16)
.L_16:
        /*001c*/ 	.word	0x00000000
        /*0020*/ 	.short	0x0007
        /*0022*/ 	.short	0x0034
        /*0024*/ 	.byte	0x00, 0xf0, 0x11, 0x00


	//----- nvinfo : EIATTR_KPARAM_INFO
	.align		4
.L_17:
        /*0028*/ 	.byte	0x04, 0x17
        /*002a*/ 	.short	(.L_19 - .L_18)
.L_18:
        /*002c*/ 	.word	0x00000000
        /*0030*/ 	.short	0x0006
        /*0032*/ 	.short	0x0030
        /*0034*/ 	.byte	0x00, 0xf0, 0x11, 0x00


	//----- nvinfo : EIATTR_KPARAM_INFO
	.align		4
.L_19:
        /*0038*/ 	.byte	0x04, 0x17
        /*003a*/ 	.short	(.L_21 - .L_20)
.L_20:
        /*003c*/ 	.word	0x00000000
        /*0040*/ 	.short	0x0005
        /*0042*/ 	.short	0x0028
        /*0044*/ 	.byte	0x00, 0xf4, 0x21, 0x00


	//----- nvinfo : EIATTR_KPARAM_INFO
	.align		4
.L_21:
        /*0048*/ 	.byte	0x04, 0x17
        /*004a*/ 	.short	(.L_23 - .L_22)
.L_22:
        /*004c*/ 	.word	0x00000000
        /*0050*/ 	.short	0x0004
        /*0052*/ 	.short	0x0020
        /*0054*/ 	.byte	0x00, 0xf4, 0x21, 0x00


	//----- nvinfo : EIATTR_KPARAM_INFO
	.align		4
.L_23:
        /*0058*/ 	.byte	0x04, 0x17
        /*005a*/ 	.short	(.L_25 - .L_24)
.L_24:
        /*005c*/ 	.word	0x00000000
        /*0060*/ 	.short	0x0003
        /*0062*/ 	.short	0x0018
        /*0064*/ 	.byte	0x00, 0xf4, 0x21, 0x00


	//----- nvinfo : EIATTR_KPARAM_INFO
	.align		4
.L_25:
        /*0068*/ 	.byte	0x04, 0x17
        /*006a*/ 	.short	(.L_27 - .L_26)
.L_26:
        /*006c*/ 	.word	0x00000000
        /*0070*/ 	.short	0x0002
        /*0072*/ 	.short	0x0010
        /*0074*/ 	.byte	0x00, 0xf4, 0x21, 0x00


	//----- nvinfo : EIATTR_KPARAM_INFO
	.align		4
.L_27:
        /*0078*/ 	.byte	0x04, 0x17
        /*007a*/ 	.short	(.L_29 - .L_28)
.L_28:
        /*007c*/ 	.word	0x00000000
        /*0080*/ 	.short	0x0001
        /*0082*/ 	.short	0x0008
        /*0084*/ 	.byte	0x00, 0xf4, 0x21, 0x00


	//----- nvinfo : EIATTR_KPARAM_INFO
	.align		4
.L_29:
        /*0088*/ 	.byte	0x04, 0x17
        /*008a*/ 	.short	(.L_31 - .L_30)
.L_30:
        /*008c*/ 	.word	0x00000000
        /*0090*/ 	.short	0x0000
        /*0092*/ 	.short	0x0000
        /*0094*/ 	.byte	0x00, 0xf4, 0x21, 0x00


	//----- nvinfo : EIATTR_SPARSE_MMA_MASK
	.align		4
.L_31:
        /*0098*/ 	.byte	0x03, 0x50
        /*009a*/ 	.short	0x0000


	//----- nvinfo : EIATTR_MAXREG_COUNT
	.align		4
        /*009c*/ 	.byte	0x03, 0x1b
        /*009e*/ 	.short	0x0080


	//----- nvinfo : EIATTR_EXTERNS
	.align		4
        /*00a0*/ 	.byte	0x04, 0x0f
        /*00a2*/ 	.short	(.L_33 - .L_32)


	//   ....[0]....
	.align		4
.L_32:
        /*00a4*/ 	.word	index@(__assertfail)


	//----- nvinfo : EIATTR_COOP_GROUP_MASK_REGIDS
	.align		4
.L_33:
        /*00a8*/ 	.byte	0x04, 0x29
        /*00aa*/ 	.short	(.L_35 - .L_34)


	//   ....[0]....
.L_34:
        /*00ac*/ 	.word	0xffffffff


	//   ....[1]....
        /*00b0*/ 	.word	0xffffffff


	//   ....[2]....
        /*00b4*/ 	.word	0xffffffff


	//   ....[3]....
        /*00b8*/ 	.word	0xffffffff


	//   ....[4]....
        /*00bc*/ 	.word	0xffffffff


	//   ....[5]....
        /*00c0*/ 	.word	0xffffffff


	//   ....[6]....
        /*00c4*/ 	.word	0xffffffff


	//   ....[7]....
        /*00c8*/ 	.word	0xffffffff


	//   ....[8]....
        /*00cc*/ 	.word	0xffffffff


	//----- nvinfo : EIATTR_COOP_GROUP_INSTR_OFFSETS
	.align		4
.L_35:
        /*00d0*/ 	.byte	0x04, 0x28
        /*00d2*/ 	.short	(.L_37 - .L_36)


	//   ....[0]....
.L_36:
        /*00d4*/ 	.word	0x000004f0


	//   ....[1]....
        /*00d8*/ 	.word	0x00000520


	//   ....[2]....
        /*00dc*/ 	.word	0x00000560


	//   ....[3]....
        /*00e0*/ 	.word	0x00000580


	//   ....[4]....
        /*00e4*/ 	.word	0x000005a0


	//   ....[5]....
        /*00e8*/ 	.word	0x00000610


	//   ....[6]....
        /*00ec*/ 	.word	0x00000640


	//   ....[7]....
        /*00f0*/ 	.word	0x00000680


	//   ....[8]....
        /*00f4*/ 	.word	0x000006a0


	//----- nvinfo : EIATTR_SYSCALL_OFFSETS
	.align		4
.L_37:
        /*00f8*/ 	.byte	0x04, 0x46
        /*00fa*/ 	.short	(.L_39 - .L_38)


	//   ....[0]....
.L_38:
        /*00fc*/ 	.word	0x00000bf0


	//----- nvinfo : EIATTR_EXIT_INSTR_OFFSETS
	.align		4
.L_39:
        /*0100*/ 	.byte	0x04, 0x1c
        /*0102*/ 	.short	(.L_41 - .L_40)


	//   ....[0]....
.L_40:
        /*0104*/ 	.word	0x00000ad0


	//   ....[1]....
        /*0108*/ 	.word	0x00000af0


	//----- nvinfo : EIATTR_REQNTID
	.align		4
.L_41:
        /*010c*/ 	.byte	0x04, 0x10
        /*010e*/ 	.short	(.L_43 - .L_42)
.L_42:
        /*0110*/ 	.word	0x00000200
        /*0114*/ 	.word	0x00000001
        /*0118*/ 	.word	0x00000001


	//----- nvinfo : EIATTR_CBANK_PARAM_SIZE
	.align		4
.L_43:
        /*011c*/ 	.byte	0x03, 0x19
        /*011e*/ 	.short	0x0040


	//----- nvinfo : EIATTR_PARAM_CBANK
	.align		4
        /*0120*/ 	.byte	0x04, 0x0a
        /*0122*/ 	.short	(.L_45 - .L_44)
	.align		4
.L_44:
        /*0124*/ 	.word	index@(.nv.constant0.triton_red_fused__to_copy_add_embedding_mean_mul_pow_rsqrt_0)
        /*0128*/ 	.short	0x0210
        /*012a*/ 	.short	0x0040


	//----- nvinfo : EIATTR_SW_WAR
	.align		4
.L_45:
        /*012c*/ 	.byte	0x04, 0x36
        /*012e*/ 	.short	(.L_47 - .L_46)
.L_46:
        /*0130*/ 	.word	0x00000008
.L_47:


//--------------------- .nv.callgraph             --------------------------
	.section	.nv.callgraph,"",@"SHT_CUDA_CALLGRAPH"
	.align	4
	.sectionentsize	8
	.align		4
        /*0000*/ 	.word	0x00000000
	.align		4
        /*0004*/ 	.word	0xffffffff
	.align		4
        /*0008*/ 	.word	index@(triton_red_fused__to_copy_add_embedding_mean_mul_pow_rsqrt_0)
	.align		4
        /*000c*/ 	.word	index@(__assertfail)
	.align		4
        /*0010*/ 	.word	0x00000000
	.align		4
        /*0014*/ 	.word	0xfffffffe
	.align		4
        /*0018*/ 	.word	0x00000000
	.align		4
        /*001c*/ 	.word	0xfffffffd
	.align		4
        /*0020*/ 	.word	0x00000000
	.align		4
        /*0024*/ 	.word	0xfffffffc


//--------------------- .nv.constant4             --------------------------
	.section	.nv.constant4,"a",@progbits
	.align	8
	.align		8
.nv.constant4:
        /*0000*/ 	.dword	__assertfail
	.align		8
        /*0008*/ 	.dword	assertFunc_0
	.align		8
        /*0010*/ 	.dword	assertFile_0
	.align		8
        /*0018*/ 	.dword	assertMessage_0
	.align		8
        /*0020*/ 	.dword	_$_str


//--------------------- .text.triton_red_fused__to_copy_add_embedding_mean_mul_pow_rsqrt_0 --------------------------
	.section	.text.triton_red_fused__to_copy_add_embedding_mean_mul_pow_rsqrt_0,"ax",@progbits
	.sectionflags	@"SHF_BARRIERS=1"
	.align	128
        .global         triton_red_fused__to_copy_add_embedding_mean_mul_pow_rsqrt_0
        .type           triton_red_fused__to_copy_add_embedding_mean_mul_pow_rsqrt_0,@function
        .size           triton_red_fused__to_copy_add_embedding_mean_mul_pow_rsqrt_0,(.L_x_5 - triton_red_fused__to_copy_add_embedding_mean_mul_pow_rsqrt_0)
        .other          triton_red_fused__to_copy_add_embedding_mean_mul_pow_rsqrt_0,@"STO_CUDA_ENTRY STV_DEFAULT"
triton_red_fused__to_copy_add_embedding_mean_mul_pow_rsqrt_0:
.text.triton_red_fused__to_copy_add_embedding_mean_mul_pow_rsqrt_0:
[----:B------:R-:W0:Y:S02]  /*0000*/  LDC R1, c[0x0][0x28] ;  /* 0x00000a00ff017b82 */ /* 0x000e240000000800 */
[----:B------:R-:W1:Y:S01]  /*0010*/  S2R R0, SR_CTAID.X ;  /* 0x0000000000007919 */ /* 0x000e620000002500 */
[----:B------:R-:W2:Y:S01]  /*0020*/  LDC.64 R2, c[0x0][0x218] ;  /* 0x00008600ff027b82 */ /* 0x000ea20000000a00 */
[----:B------:R-:W-:Y:S01]  /*0030*/  ULDC UR8, c[0x0][0x240] ;  /* 0x0000900000087ab9 */ /* 0x000fe20000000800 */
[----:B------:R-:W-:Y:S01]  /*0040*/  CS2R R6, SRZ ;  /* 0x0000000000067805 */ /* 0x000fe2000001ff00 */
[----:B------:R-:W-:Y:S01]  /*0050*/  ULDC.64 UR6, c[0x0][0x208] ;  /* 0x0000820000067ab9 */ /* 0x000fe20000000a00 */
[C---:B-1----:R-:W-:Y:S01]  /*0060*/  ISETP.GE.AND P1, PT, R0.reuse, UR8, PT ;  /* 0x0000000800007c0c */ /* 0x042fe2000bf26270 */
[----:B--2---:R-:W-:-:S12]  /*0070*/  IMAD.WIDE R2, R0, 0x8, R2 ;  /* 0x0000000800027825 */ /* 0x004fd800078e0202 */
[----:B------:R-:W2:Y:S01]  /*0080*/  @!P1 LDG.E.EL.64 R6, desc[UR6][R2.64] ;  /* 0x0000000602069981 */ /* 0x000ea2000c2e1b00 */
[----:B------:R-:W-:-:S06]  /*0090*/  CS2R R4, SRZ ;  /* 0x0000000000047805 */ /* 0x000fcc000001ff00 */
[----:B------:R1:W5:Y:S01]  /*00a0*/  @!P1 LDG.E.EL.64 R4, desc[UR6][R2.64] ;  /* 0x0000000602049981 */ /* 0x000362000c2e1b00 */
[----:B--2---:R-:W-:Y:S02]  /*00b0*/  IADD3 R9, P2, R6, 0x1f500, RZ ;  /* 0x0001f50006097810 */ /* 0x004fe40007f5e0ff */
[----:B------:R-:W-:Y:S02]  /*00c0*/  ISETP.GE.AND P0, PT, R7, RZ, PT ;  /* 0x000000ff0700720c */ /* 0x000fe40003f06270 */
[----:B------:R-:W-:Y:S02]  /*00d0*/  IADD3.X R11, RZ, R7, RZ, P2, !PT ;  /* 0x00000007ff0b7210 */ /* 0x000fe400017fe4ff */
[----:B------:R-:W-:Y:S02]  /*00e0*/  SEL R6, R9, R6, !P0 ;  /* 0x0000000609067207 */ /* 0x000fe40004000000 */
[----:B------:R-:W-:Y:S02]  /*00f0*/  SEL R7, R11, R7, !P0 ;  /* 0x000000070b077207 */ /* 0x000fe40004000000 */
[----:B------:R-:W-:-:S02]  /*0100*/  ISETP.GT.U32.AND P0, PT, R6, 0x1f4ff, PT ;  /* 0x0001f4ff0600780c */ /* 0x000fc40003f04070 */
[----:B------:R-:W-:Y:S02]  /*0110*/  ISETP.LT.AND P2, PT, R0, UR8, PT ;  /* 0x0000000800007c0c */ /* 0x000fe4000bf41270 */
[----:B------:R-:W-:-:S13]  /*0120*/  ISETP.GT.U32.AND.EX P0, PT, R7, RZ, PT, P0 ;  /* 0x000000ff0700720c */ /* 0x000fda0003f04100 */
[----:B-1----:R-:W-:Y:S05]  /*0130*/  @P0 BRA P2, `(.L_x_0) ;  /* 0x0000000800700947 */ /* 0x002fea0001000000 */
[----:B------:R-:W1:Y:S01]  /*0140*/  S2R R14, SR_TID.X ;  /* 0x00000000000e7919 */ /* 0x000e620000002100 */
[----:B------:R-:W2:Y:S01]  /*0150*/  LDC.64 R8, c[0x0][0x220] ;  /* 0x00008800ff087b82 */ /* 0x000ea20000000a00 */
[C---:B-----5:R-:W-:Y:S01]  /*0160*/  SHF.L.U32 R2, R4.reuse, 0xc, RZ ;  /* 0x0000000c04027819 */ /* 0x060fe200000006ff */
[----:B------:R-:W-:Y:S01]  /*0170*/  HFMA2.MMA R11, -RZ, RZ, 0, 0 ;  /* 0x00000000ff0b7435 */ /* 0x000fe200000001ff */
[----:B------:R-:W-:-:S05]  /*0180*/  SHF.L.U64.HI R7, R4, 0xc, R5 ;  /* 0x0000000c04077819 */ /* 0x000fca0000010205 */
[----:B------:R-:W-:Y:S01]  /*0190*/  BAR.SYNC.DEFER_BLOCKING 0x0 ;  /* 0x0000000000007b1d */ /* 0x000fe20000010000 */
[----:B------:R-:W-:Y:S02]  /*01a0*/  IADD3 R3, P2, R2, 0x1f500000, RZ ;  /* 0x1f50000002037810 */ /* 0x000fe40007f5e0ff */
[----:B------:R-:W-:Y:S02]  /*01b0*/  ISETP.GE.AND P0, PT, R5, RZ, PT ;  /* 0x000000ff0500720c */ /* 0x000fe40003f06270 */
[----:B------:R-:W-:Y:S02]  /*01c0*/  IADD3.X R4, RZ, R7, RZ, P2, !PT ;  /* 0x00000007ff047210 */ /* 0x000fe400017fe4ff */
[----:B------:R-:W-:Y:S02]  /*01d0*/  SEL R3, R3, R2, !P0 ;  /* 0x0000000203037207 */ /* 0x000fe40004000000 */
[----:B------:R-:W-:Y:S02]  /*01e0*/  SEL R4, R4, R7, !P0 ;  /* 0x0000000704047207 */ /* 0x000fe40004000000 */
[----:B--2---:R-:W-:-:S04]  /*01f0*/  LEA R2, P0, R3, R8, 0x1 ;  /* 0x0000000803027211 */ /* 0x004fc800078008ff */
[----:B------:R-:W-:Y:S02]  /*0200*/  LEA.HI.X R3, R3, R9, R4, 0x1, P0 ;  /* 0x0000000903037211 */ /* 0x000fe400000f0c04 */
[----:B-1----:R-:W-:-:S04]  /*0210*/  SHF.L.U32 R5, R14, 0x1, RZ ;  /* 0x000000010e057819 */ /* 0x002fc800000006ff */
[----:B------:R-:W-:-:S05]  /*0220*/  LOP3.LUT R5, R5, 0x3fe, RZ, 0xc0, !PT ;  /* 0x000003fe05057812 */ /* 0x000fca00078ec0ff */
[----:B------:R-:W-:Y:S02]  /*0230*/  IMAD.WIDE.U32 R8, R5, 0x2, R2 ;  /* 0x0000000205087825 */ /* 0x000fe400078e0002 */
[----:B------:R-:W1:Y:S03]  /*0240*/  LDC.64 R2, c[0x0][0x230] ;  /* 0x00008c00ff027b82 */ /* 0x000e660000000a00 */
[----:B------:R-:W2:Y:S01]  /*0250*/  @!P1 LDG.E.EF R11, desc[UR6][R8.64] ;  /* 0x00000006080b9981 */ /* 0x000ea2000c0e1900 */
[----:B------:R-:W-:Y:S01]  /*0260*/  LEA R4, R0, R5, 0xc ;  /* 0x0000000500047211 */ /* 0x000fe200078e60ff */
[----:B------:R-:W-:Y:S01]  /*0270*/  HFMA2.MMA R15, -RZ, RZ, 0, 0 ;  /* 0x00000000ff0f7435 */ /* 0x000fe200000001ff */
[----:B------:R-:W-:Y:S02]  /*0280*/  MOV R13, RZ ;  /* 0x000000ff000d7202 */ /* 0x000fe40000000f00 */
[----:B------:R-:W-:Y:S01]  /*0290*/  MOV R7, RZ ;  /* 0x000000ff00077202 */ /* 0x000fe20000000f00 */
[----:B-1----:R-:W-:-:S05]  /*02a0*/  IMAD.WIDE R2, R4, 0x2, R2 ;  /* 0x0000000204027825 */ /* 0x002fca00078e0202 */
[----:B--2---:R1:W-:Y:S01]  /*02b0*/  @!P1 STG.E desc[UR6][R2.64], R11 ;  /* 0x0000000b02009986 */ /* 0x0043e2000c101906 */
[----:B------:R-:W-:Y:S06]  /*02c0*/  BAR.SYNC.DEFER_BLOCKING 0x0 ;  /* 0x0000000000007b1d */ /* 0x000fec0000010000 */
[----:B------:R-:W-:Y:S05]  /*02d0*/  @P1 BRA `(.L_x_1) ;  /* 0x0000000000041947 */ /* 0x000fea0003800000 */
[----:B------:R2:W5:Y:S02]  /*02e0*/  LDG.E.EF R13, desc[UR6][R8.64+0x800] ;  /* 0x00080006080d7981 */ /* 0x000564000c0e1900 */
.L_x_1:
[----:B-----5:R3:W-:Y:S01]  /*02f0*/  @!P1 STG.E desc[UR6][R2.64+0x800], R13 ;  /* 0x0008000d02009986 */ /* 0x0207e2000c101906 */
[----:B------:R-:W-:Y:S06]  /*0300*/  BAR.SYNC.DEFER_BLOCKING 0x0 ;  /* 0x0000000000007b1d */ /* 0x000fec0000010000 */
[----:B------:R-:W-:Y:S05]  /*0310*/  @P1 BRA `(.L_x_2) ;  /* 0x0000000000041947 */ /* 0x000fea0003800000 */
[----:B------:R4:W5:Y:S02]  /*0320*/  LDG.E.EF R15, desc[UR6][R8.64+0x1000] ;  /* 0x00100006080f7981 */ /* 0x000964000c0e1900 */
.L_x_2:
[----:B-----5:R5:W-:Y:S01]  /*0330*/  @!P1 STG.E desc[UR6][R2.64+0x1000], R15 ;  /* 0x0010000f02009986 */ /* 0x020be2000c101906 */
[----:B------:R-:W-:Y:S06]  /*0340*/  BAR.SYNC.DEFER_BLOCKING 0x0 ;  /* 0x0000000000007b1d */ /* 0x000fec0000010000 */
[----:B--2---:R-:W2:Y:S01]  /*0350*/  @!P1 LDG.E.EF R7, desc[UR6][R8.64+0x1800] ;  /* 0x0018000608079981 */ /* 0x004ea2000c0e1900 */
[----:B------:R-:W-:Y:S01]  /*0360*/  HADD2.F32 R12, -RZ, R13.H0_H0 ;  /* 0x2000000dff0c7230 */ /* 0x000fe20000004100 */
[----:B------:R-:W5:Y:S01]  /*0370*/  S2UR UR5, SR_CgaCtaId ;  /* 0x00000000000579c3 */ /* 0x000f620000008800 */
[----:B---3--:R-:W-:Y:S01]  /*0380*/  HADD2.F32 R13, -RZ, R13.H1_H1 ;  /* 0x3000000dff0d7230 */ /* 0x008fe20000004100 */
[----:B------:R-:W-:Y:S01]  /*0390*/  LOP3.LUT P0, RZ, R14, 0x1f, RZ, 0xc0, !PT ;  /* 0x0000001f0eff7812 */ /* 0x000fe2000780c0ff */
[----:B------:R-:W-:-:S02]  /*03a0*/  HADD2.F32 R10, -RZ, R11.H0_H0 ;  /* 0x2000000bff0a7230 */ /* 0x000fc40000004100 */
[----:B------:R-:W-:Y:S01]  /*03b0*/  FMUL R17, R12, R12 ;  /* 0x0000000c0c117220 */ /* 0x000fe20000400000 */
[----:B-1----:R-:W-:Y:S02]  /*03c0*/  HADD2.F32 R11, -RZ, R11.H1_H1 ;  /* 0x3000000bff0b7230 */ /* 0x002fe40000004100 */
[----:B------:R-:W-:Y:S01]  /*03d0*/  FMUL R12, R13, R13 ;  /* 0x0000000d0d0c7220 */ /* 0x000fe20000400000 */
[----:B------:R-:W-:Y:S02]  /*03e0*/  HADD2.F32 R16, -RZ, R15.H0_H0 ;  /* 0x2000000fff107230 */ /* 0x000fe40000004100 */
[----:B------:R-:W-:Y:S01]  /*03f0*/  FFMA R17, R10, R10, R17 ;  /* 0x0000000a0a117223 */ /* 0x000fe20000000011 */
[----:B-----5:R-:W-:Y:S02]  /*0400*/  HADD2.F32 R15, -RZ, R15.H1_H1 ;  /* 0x3000000fff0f7230 */ /* 0x020fe40000004100 */
[----:B------:R-:W-:Y:S01]  /*0410*/  FFMA R12, R11, R11, R12 ;  /* 0x0000000b0b0c7223 */ /* 0x000fe2000000000c */
[----:B------:R-:W-:Y:S01]  /*0420*/  UMOV UR4, 0x400 ;  /* 0x0000040000047882 */ /* 0x000fe20000000000 */
[----:B------:R-:W-:Y:S01]  /*0430*/  FFMA R17, R16, R16, R17 ;  /* 0x0000001010117223 */ /* 0x000fe20000000011 */
[----:B------:R-:W-:Y:S01]  /*0440*/  ISETP.GE.AND P2, PT, R14, 0x10, PT ;  /* 0x000000100e00780c */ /* 0x000fe20003f46270 */
[----:B------:R-:W-:Y:S01]  /*0450*/  FFMA R12, R15, R15, R12 ;  /* 0x0000000f0f0c7223 */ /* 0x000fe2000000000c */
[----:B------:R-:W-:Y:S01]  /*0460*/  UPRMT UR4, UR5, 0x654, UR4 ;  /* 0x0000065405047896 */ /* 0x000fe20008000004 */
[----:B--2-4-:R-:W-:Y:S01]  /*0470*/  HADD2.F32 R8, -RZ, R7.H0_H0 ;  /* 0x20000007ff087230 */ /* 0x014fe20000004100 */
[----:B------:R-:W-:Y:S01]  /*0480*/  @!P1 STG.E desc[UR6][R2.64+0x1800], R7 ;  /* 0x0018000702009986 */ /* 0x000fe2000c101906 */
[----:B------:R-:W-:-:S03]  /*0490*/  HADD2.F32 R9, -RZ, R7.H1_H1 ;  /* 0x30000007ff097230 */ /* 0x000fc60000004100 */
[----:B------:R-:W-:Y:S02]  /*04a0*/  FFMA R17, R8, R8, R17 ;  /* 0x0000000808117223 */ /* 0x000fe40000000011 */
[----:B------:R-:W-:-:S04]  /*04b0*/  FFMA R8, R9, R9, R12 ;  /* 0x0000000909087223 */ /* 0x000fc8000000000c */
[----:B------:R-:W-:Y:S02]  /*04c0*/  FADD R8, R8, R17 ;  /* 0x0000001108087221 */ /* 0x000fe40000000000 */
[----:B------:R-:W1:Y:S03]  /*04d0*/  LDC.64 R16, c[0x0][0x210] ;  /* 0x00008400ff107b82 */ /* 0x000e660000000a00 */
[----:B------:R-:W-:-:S05]  /*04e0*/  FSEL R8, R8, RZ, !P1 ;  /* 0x000000ff08087208 */ /* 0x000fca0004800000 */
[----:B------:R-:W2:Y:S02]  /*04f0*/  SHFL.BFLY PT, R9, R8, 0x10, 0x1f ;  /* 0x0e001f0008097f89 */ /* 0x000ea400000e0000 */
[----:B--2---:R-:W-:Y:S01]  /*0500*/  FADD R9, R8, R9 ;  /* 0x0000000908097221 */ /* 0x004fe20000000000 */
[----:B------:R-:W-:-:S04]  /*0510*/  SHF.R.U32.HI R8, RZ, 0x3, R14 ;  /* 0x00000003ff087819 */ /* 0x000fc8000001160e */
[----:B------:R-:W2:Y:S01]  /*0520*/  SHFL.BFLY PT, R10, R9, 0x8, 0x1f ;  /* 0x0d001f00090a7f89 */ /* 0x000ea200000e0000 */
[----:B------:R-:W-:Y:S01]  /*0530*/  LOP3.LUT R8, R8, 0x3c, RZ, 0xc0, !PT ;  /* 0x0000003c08087812 */ /* 0x000fe200078ec0ff */
[----:B--2---:R-:W-:Y:S01]  /*0540*/  FADD R10, R9, R10 ;  /* 0x0000000a090a7221 */ /* 0x004fe20000000000 */
[----:B------:R-:W-:-:S04]  /*0550*/  LEA R9, R14, UR4, 0x2 ;  /* 0x000000040e097c11 */ /* 0x000fc8000f8e10ff */
[----:B------:R-:W2:Y:S02]  /*0560*/  SHFL.BFLY PT, R11, R10, 0x4, 0x1f ;  /* 0x0c801f000a0b7f89 */ /* 0x000ea400000e0000 */
[----:B--2---:R-:W-:-:S05]  /*0570*/  FADD R11, R10, R11 ;  /* 0x0000000b0a0b7221 */ /* 0x004fca0000000000 */
[----:B------:R-:W2:Y:S02]  /*0580*/  SHFL.BFLY PT, R12, R11, 0x2, 0x1f ;  /* 0x0c401f000b0c7f89 */ /* 0x000ea400000e0000 */
[----:B--2---:R-:W-:-:S05]  /*0590*/  FADD R12, R11, R12 ;  /* 0x0000000c0b0c7221 */ /* 0x004fca0000000000 */
[----:B------:R-:W2:Y:S02]  /*05a0*/  SHFL.BFLY PT, R13, R12, 0x1, 0x1f ;  /* 0x0c201f000c0d7f89 */ /* 0x000ea400000e0000 */
[----:B--2---:R-:W-:-:S05]  /*05b0*/  FADD R15, R12, R13 ;  /* 0x0000000d0c0f7221 */ /* 0x004fca0000000000 */
[----:B------:R-:W-:Y:S01]  /*05c0*/  @!P0 STS [R8+UR4], R15 ;  /* 0x0000000f08008988 */ /* 0x000fe20008000804 */
[----:B------:R-:W-:Y:S01]  /*05d0*/  BAR.SYNC.DEFER_BLOCKING 0x0 ;  /* 0x0000000000007b1d */ /* 0x000fe20000010000 */
[----:B------:R-:W-:-:S04]  /*05e0*/  LOP3.LUT P0, RZ, R14, 0xf, RZ, 0xc0, !PT ;  /* 0x0000000f0eff7812 */ /* 0x000fc8000780c0ff */
[----:B------:R-:W-:Y:S01]  /*05f0*/  ISETP.LT.AND P0, PT, R14, 0x10, !P0 ;  /* 0x000000100e00780c */ /* 0x000fe20004701270 */
[----:B------:R-:W2:Y:S04]  /*0600*/  @!P2 LDS R6, [R9] ;  /* 0x000000000906a984 */ /* 0x000ea80000000800 */
[----:B--2---:R-:W2:Y:S02]  /*0610*/  SHFL.BFLY PT, R11, R6, 0x8, 0x1f ;  /* 0x0d001f00060b7f89 */ /* 0x004ea400000e0000 */
[----:B--2---:R-:W-:Y:S02]  /*0620*/  FADD R11, R6, R11 ;  /* 0x0000000b060b7221 */ /* 0x004fe40000000000 */
[----:B------:R-:W2:Y:S03]  /*0630*/  LDC.64 R6, c[0x0][0x228] ;  /* 0x00008a00ff067b82 */ /* 0x000ea60000000a00 */
[----:B------:R-:W3:Y:S01]  /*0640*/  SHFL.BFLY PT, R10, R11, 0x4, 0x1f ;  /* 0x0c801f000b0a7f89 */ /* 0x000ee200000e0000 */
[----:B--2---:R-:W-:-:S04]  /*0650*/  IMAD.WIDE.U32 R6, R5, 0x2, R6 ;  /* 0x0000000205067825 */ /* 0x004fc800078e0006 */
[----:B---3--:R-:W-:Y:S01]  /*0660*/  FADD R10, R11, R10 ;  /* 0x0000000a0b0a7221 */ /* 0x008fe20000000000 */
[----:B------:R-:W-:-:S04]  /*0670*/  HFMA2.MMA R11, -RZ, RZ, 0.6875, 0 ;  /* 0x39800000ff0b7435 */ /* 0x000fc800000001ff */
[----:B------:R-:W2:Y:S02]  /*0680*/  SHFL.BFLY PT, R13, R10, 0x2, 0x1f ;  /* 0x0c401f000a0d7f89 */ /* 0x000ea400000e0000 */
[----:B--2---:R-:W-:-:S05]  /*0690*/  FADD R13, R10, R13 ;  /* 0x0000000d0a0d7221 */ /* 0x004fca0000000000 */
[----:B------:R-:W2:Y:S02]  /*06a0*/  SHFL.BFLY PT, R12, R13, 0x1, 0x1f ;  /* 0x0c201f000d0c7f89 */ /* 0x000ea400000e0000 */
[----:B--2---:R-:W-:-:S05]  /*06b0*/  FADD R12, R13, R12 ;  /* 0x0000000c0d0c7221 */ /* 0x004fca0000000000 */
[----:B------:R1:W-:Y:S01]  /*06c0*/  @P0 STS [R9], R12 ;  /* 0x0000000c09000388 */ /* 0x0003e20000000800 */
[----:B------:R-:W-:Y:S01]  /*06d0*/  BAR.SYNC.DEFER_BLOCKING 0x0 ;  /* 0x0000000000007b1d */ /* 0x000fe20000010000 */
[----:B------:R-:W-:-:S04]  /*06e0*/  LOP3.LUT P0, RZ, R14, 0x1ff, RZ, 0xc0, !PT ;  /* 0x000001ff0eff7812 */ /* 0x000fc8000780c0ff */
[C---:B------:R-:W-:Y:S02]  /*06f0*/  ISETP.LT.AND P0, PT, R0.reuse, UR8, !P0 ;  /* 0x0000000800007c0c */ /* 0x040fe4000c701270 */
[----:B-1----:R-:W-:Y:S01]  /*0700*/  LEA R12, P2, R0, R16, 0x2 ;  /* 0x00000010000c7211 */ /* 0x002fe200078410ff */
[----:B------:R-:W1:Y:S02]  /*0710*/  LDS R8, [UR4] ;  /* 0x00000004ff087984 */ /* 0x000e640008000800 */
[----:B-1----:R-:W-:Y:S01]  /*0720*/  FFMA R10, R8, R11, 9.9999997473787516356e-06 ;  /* 0x3727c5ac080a7423 */ /* 0x002fe2000000000b */
[----:B------:R-:W-:Y:S02]  /*0730*/  SHF.R.S32.HI R8, RZ, 0x1f, R0 ;  /* 0x0000001fff087819 */ /* 0x000fe40000011400 */
[----:B------:R-:W-:Y:S02]  /*0740*/  MOV R11, RZ ;  /* 0x000000ff000b7202 */ /* 0x000fe40000000f00 */
[----:B------:R-:W-:Y:S01]  /*0750*/  LEA.HI.X R13, R0, R17, R8, 0x2, P2 ;  /* 0x00000011000d7211 */ /* 0x000fe200010f1408 */
[----:B------:R-:W1:Y:S01]  /*0760*/  MUFU.RSQ R10, R10 ;  /* 0x0000000a000a7308 */ /* 0x000e620000001400 */
[----:B------:R-:W-:Y:S08]  /*0770*/  BAR.SYNC.DEFER_BLOCKING 0x0 ;  /* 0x0000000000007b1d */ /* 0x000ff00000010000 */
[----:B------:R-:W2:Y:S01]  /*0780*/  LDC.64 R8, c[0x0][0x238] ;  /* 0x00008e00ff087b82 */ /* 0x000ea20000000a00 */
[----:B-1----:R1:W-:Y:S04]  /*0790*/  @P0 STG.E desc[UR6][R12.64], R10 ;  /* 0x0000000a0c000986 */ /* 0x0023e8000c101906 */
[----:B------:R-:W3:Y:S04]  /*07a0*/  @!P1 LDG.E.EF R11, desc[UR6][R2.64] ;  /* 0x00000006020b9981 */ /* 0x000ee8000c0e1900 */
[----:B------:R-:W4:Y:S01]  /*07b0*/  LDG.E.EL R0, desc[UR6][R6.64] ;  /* 0x0000000606007981 */ /* 0x000f22000c2e1900 */
[----:B--2---:R-:W-:Y:S01]  /*07c0*/  IMAD.WIDE R8, R4, 0x2, R8 ;  /* 0x0000000204087825 */ /* 0x004fe200078e0208 */
[----:B------:R-:W-:-:S03]  /*07d0*/  HFMA2.MMA R4, -RZ, RZ, 0, 0 ;  /* 0x00000000ff047435 */ /* 0x000fc600000001ff */
[----:B---3--:R-:W-:Y:S02]  /*07e0*/  HADD2.F32 R15, -RZ, R11.H0_H0 ;  /* 0x2000000bff0f7230 */ /* 0x008fe40000004100 */
[----:B------:R-:W-:Y:S02]  /*07f0*/  HADD2.F32 R11, -RZ, R11.H1_H1 ;  /* 0x3000000bff0b7230 */ /* 0x000fe40000004100 */
[----:B----4-:R-:W-:Y:S02]  /*0800*/  HADD2.F32 R5, -RZ, R0.H1_H1 ;  /* 0x30000000ff057230 */ /* 0x010fe40000004100 */
[C---:B------:R-:W-:Y:S01]  /*0810*/  FMUL R15, R10.reuse, R15 ;  /* 0x0000000f0a0f7220 */ /* 0x040fe20000400000 */
[----:B------:R-:W-:Y:S02]  /*0820*/  HADD2.F32 R0, -RZ, R0.H0_H0 ;  /* 0x20000000ff007230 */ /* 0x000fe40000004100 */
[----:B------:R-:W-:-:S03]  /*0830*/  FMUL R14, R10, R11 ;  /* 0x0000000b0a0e7220 */ /* 0x000fc60000400000 */
[----:B------:R-:W-:Y:S01]  /*0840*/  FMUL R0, R0, R15 ;  /* 0x0000000f00007220 */ /* 0x000fe20000400000 */
[----:B------:R-:W-:-:S05]  /*0850*/  FMUL R5, R5, R14 ;  /* 0x0000000e05057220 */ /* 0x000fca0000400000 */
[----:B-1----:R-:W-:-:S05]  /*0860*/  F2FP.F16.F32.PACK_AB R13, R5, R0 ;  /* 0x00000000050d723e */ /* 0x002fca00000000ff */
[----:B------:R1:W-:Y:S04]  /*0870*/  @!P1 STG.E desc[UR6][R8.64], R13 ;  /* 0x0000000d08009986 */ /* 0x0003e8000c101906 */
[----:B------:R-:W2:Y:S04]  /*0880*/  @!P1 LDG.E.EF R4, desc[UR6][R2.64+0x800] ;  /* 0x0008000602049981 */ /* 0x000ea8000c0e1900 */
[----:B------:R-:W3:Y:S01]  /*0890*/  LDG.E.EL R0, desc[UR6][R6.64+0x800] ;  /* 0x0008000606007981 */ /* 0x000ee2000c2e1900 */
[----:B--2---:R-:W-:Y:S02]  /*08a0*/  HADD2.F32 R5, -RZ, R4.H0_H0 ;  /* 0x20000004ff057230 */ /* 0x004fe40000004100 */
[----:B------:R-:W-:-:S02]  /*08b0*/  HADD2.F32 R11, -RZ, R4.H1_H1 ;  /* 0x30000004ff0b7230 */ /* 0x000fc40000004100 */
[----:B---3--:R-:W-:Y:S02]  /*08c0*/  HADD2.F32 R4, -RZ, R0.H1_H1 ;  /* 0x30000000ff047230 */ /* 0x008fe40000004100 */
[C---:B------:R-:W-:Y:S01]  /*08d0*/  FMUL R5, R10.reuse, R5 ;  /* 0x000000050a057220 */ /* 0x040fe20000400000 */
[----:B------:R-:W-:Y:S02]  /*08e0*/  HADD2.F32 R0, -RZ, R0.H0_H0 ;  /* 0x20000000ff007230 */ /* 0x000fe40000004100 */
[----:B------:R-:W-:-:S03]  /*08f0*/  FMUL R11, R10, R11 ;  /* 0x0000000b0a0b7220 */ /* 0x000fc60000400000 */
[----:B------:R-:W-:Y:S01]  /*0900*/  FMUL R0, R0, R5 ;  /* 0x0000000500007220 */ /* 0x000fe20000400000 */
[----:B------:R-:W-:Y:S01]  /*0910*/  FMUL R11, R4, R11 ;  /* 0x0000000b040b7220 */ /* 0x000fe20000400000 */
[----:B------:R-:W-:-:S04]  /*0920*/  MOV R4, RZ ;  /* 0x000000ff00047202 */ /* 0x000fc80000000f00 */
        /* <DEDUP_REMOVED lines=11> */
[----:B------:R-:W-:-:S05]  /*09e0*/  FMUL R11, R4, R11 ;  /* 0x0000000b040b7220 */ /* 0x000fca0000400000 */
[----:B-1----:R-:W-:Y:S01]  /*09f0*/  F2FP.F16.F32.PACK_AB R13, R11, R0 ;  /* 0x000000000b0d723e */ /* 0x002fe200000000ff */
[----:B------:R-:W-:-:S04]  /*0a00*/  HFMA2.MMA R0, -RZ, RZ, 0, 0 ;  /* 0x00000000ff007435 */ /* 0x000fc800000001ff */
[----:B------:R1:W-:Y:S04]  /*0a10*/  @!P1 STG.E desc[UR6][R8.64+0x1000], R13 ;  /* 0x0010000d08009986 */ /* 0x0003e8000c101906 */
[----:B------:R-:W2:Y:S04]  /*0a20*/  LDG.E.EL R6, desc[UR6][R6.64+0x1800] ;  /* 0x0018000606067981 */ /* 0x000ea8000c2e1900 */
[----:B------:R-:W3:Y:S01]  /*0a30*/  @!P1 LDG.E.EF R0, desc[UR6][R2.64+0x1800] ;  /* 0x0018000602009981 */ /* 0x000ee2000c0e1900 */
[----:B--2---:R-:W-:Y:S02]  /*0a40*/  HADD2.F32 R4, -RZ, R6.H0_H0 ;  /* 0x20000006ff047230 */ /* 0x004fe40000004100 */
[----:B---3--:R-:W-:-:S02]  /*0a50*/  HADD2.F32 R5, -RZ, R0.H0_H0 ;  /* 0x20000000ff057230 */ /* 0x008fc40000004100 */
[----:B------:R-:W-:Y:S02]  /*0a60*/  HADD2.F32 R11, -RZ, R0.H1_H1 ;  /* 0x30000000ff0b7230 */ /* 0x000fe40000004100 */
[----:B------:R-:W-:Y:S02]  /*0a70*/  HADD2.F32 R0, -RZ, R6.H1_H1 ;  /* 0x30000006ff007230 */ /* 0x000fe40000004100 */
[C---:B------:R-:W-:Y:S01]  /*0a80*/  FMUL R5, R10.reuse, R5 ;  /* 0x000000050a057220 */ /* 0x040fe20000400000 */
[----:B------:R-:W-:-:S03]  /*0a90*/  FMUL R11, R10, R11 ;  /* 0x0000000b0a0b7220 */ /* 0x000fc60000400000 */
[----:B------:R-:W-:Y:S01]  /*0aa0*/  FMUL R4, R4, R5 ;  /* 0x0000000504047220 */ /* 0x000fe20000400000 */
[----:B------:R-:W-:-:S05]  /*0ab0*/  FMUL R11, R0, R11 ;  /* 0x0000000b000b7220 */ /* 0x000fca0000400000 */
[----:B------:R-:W-:Y:S01]  /*0ac0*/  F2FP.F16.F32.PACK_AB R11, R11, R4 ;  /* 0x000000040b0b723e */ /* 0x000fe200000000ff */
[----:B-1----:R-:W-:Y:S06]  /*0ad0*/  @P1 EXIT ;  /* 0x000000000000194d */ /* 0x002fec0003800000 */
[----:B------:R-:W-:Y:S01]  /*0ae0*/  STG.E desc[UR6][R8.64+0x1800], R11 ;  /* 0x0018000b08007986 */ /* 0x000fe2000c101906 */
[----:B------:R-:W-:Y:S05]  /*0af0*/  EXIT ;  /* 0x000000000000794d */ /* 0x000fea0003800000 */
.L_x_0:
[----:B------:R-:W-:Y:S01]  /*0b00*/  MOV R0, 0x0 ;  /* 0x0000000000007802 */ /* 0x000fe20000000f00 */
[----:B------:R-:W-:Y:S01]  /*0b10*/  ULDC.64 UR4, c[0x4][0x18] ;  /* 0x0100060000047ab9 */ /* 0x000fe20000000a00 */
[----:B------:R-:W-:Y:S01]  /*0b20*/  ULDC.64 UR6, c[0x4][0x8] ;  /* 0x0100020000067ab9 */ /* 0x000fe20000000a00 */
[----:B-----5:R-:W-:Y:S01]  /*0b30*/  MOV R4, UR4 ;  /* 0x0000000400047c02 */ /* 0x020fe20008000f00 */
[----:B------:R1:W2:Y:S01]  /*0b40*/  LDC.64 R2, c[0x4][R0] ;  /* 0x0100000000027b82 */ /* 0x0002a20000000a00 */
[----:B------:R-:W-:Y:S01]  /*0b50*/  MOV R5, UR5 ;  /* 0x0000000500057c02 */ /* 0x000fe20008000f00 */
[----:B------:R-:W-:Y:S01]  /*0b60*/  ULDC.64 UR4, c[0x4][0x10] ;  /* 0x0100040000047ab9 */ /* 0x000fe20000000a00 */
[----:B------:R-:W-:Y:S01]  /*0b70*/  HFMA2.MMA R8, -RZ, RZ, 0, 2.384185791015625e-06 ;  /* 0x00000028ff087435 */ /* 0x000fe200000001ff */
[----:B------:R-:W-:Y:S01]  /*0b80*/  MOV R6, UR4 ;  /* 0x0000000400067c02 */ /* 0x000fe20008000f00 */
[----:B------:R-:W-:Y:S01]  /*0b90*/  HFMA2.MMA R13, -RZ, RZ, 0, 0 ;  /* 0x00000000ff0d7435 */ /* 0x000fe200000001ff */
[----:B------:R-:W-:-:S02]  /*0ba0*/  MOV R7, UR5 ;  /* 0x0000000500077c02 */ /* 0x000fc40008000f00 */
[----:B------:R-:W-:Y:S02]  /*0bb0*/  MOV R10, UR6 ;  /* 0x00000006000a7c02 */ /* 0x000fe40008000f00 */
[----:B------:R-:W-:Y:S02]  /*0bc0*/  MOV R11, UR7 ;  /* 0x00000007000b7c02 */ /* 0x000fe40008000f00 */
[----:B-1----:R-:W-:-:S07]  /*0bd0*/  MOV R12, 0x1 ;  /* 0x00000001000c7802 */ /* 0x002fce0000000f00 */
[----:B------:R-:W-:-:S07]  /*0be0*/  LEPC R20, `(.L_x_3) ;  /* 0x000000001014794e */ /* 0x000fce0000000000 */
[----:B0-2---:R-:W-:Y:S05]  /*0bf0*/  CALL.ABS.NOINC R2 ;  /* 0x0000000002007343 */ /* 0x005fea0003c00000 */
.L_x_3:
[----:B------:R-:W-:Y:S05]  /*0c00*/  BRA `(.L_x_3) ;  /* 0xfffffffc00fc7947 */ /* 0x000fea000383ffff */
.L_x_4:
[----:B------:R-:W-:-:S00]  /*0c10*/  BRA `(.L_x_4) ;  /* 0xfffffffc00fc7947 */ /* 0x000fc0000383ffff */
[----:B------:R-:W-:-:S00]  /*0c20*/  NOP ;  /* 0x0000000000007918 */ /* 0x000fc00000000000 */
        /* <DEDUP_REMOVED lines=13> */
.L_x_5:


//--------------------- .nv.global.init           --------------------------
	.section	.nv.global.init,"aw",@progbits
.nv.global.init:
	.type		assertFunc_0,@object
	.size		assertFunc_0,(_$_str - assertFunc_0)
assertFunc_0:
        /*0000*/ 	.byte	0x75, 0x6e, 0x6b, 0x6e, 0x6f, 0x77, 0x6e, 0x00
	.type		_$_str,@object
	.size		_$_str,(assertMessage_0 - _$_str)
_$_str:
        /*0008*/ 	.byte	0x5f, 0x5f, 0x43, 0x55, 0x44, 0x41, 0x5f, 0x46, 0x54, 0x5a, 0x00
	.type		assertMessage_0,@object
	.size		assertMessage_0,(assertFile_0 - assertMessage_0)
assertMessage_0:
        /*0013*/ 	.byte	0x69, 0x6e, 0x64, 0x65, 0x78, 0x20, 0x6f, 0x75, 0x74, 0x20, 0x6f, 0x66, 0x20, 0x62, 0x6f, 0x75
        /*0023*/ 	.byte	0x6e, 0x64, 0x73, 0x3a, 0x20, 0x30, 0x20, 0x3c, 0x3d, 0x20, 0x74, 0x6d, 0x70, 0x34, 0x20, 0x3c
        /*0033*/ 	.byte	0x20, 0x31, 0x32, 0x38, 0x32, 0x35, 0x36, 0x00
	.type		assertFile_0,@object
	.size		assertFile_0,(.L_1 - assertFile_0)
assertFile_0:
        /*003b*/ 	.byte	0x2f, 0x74, 0x6d, 0x70, 0x2f, 0x74, 0x6f, 0x72, 0x63, 0x68, 0x69, 0x6e, 0x64, 0x75, 0x63, 0x74
        /*004b*/ 	.byte	0x6f, 0x72, 0x5f, 0x72, 0x6f, 0x6f, 0x74, 0x2f, 0x79, 0x69, 0x2f, 0x63, 0x79, 0x69, 0x68, 0x6d
        /*005b*/ 	.byte	0x65, 0x37, 0x74, 0x33, 0x35, 0x34, 0x78, 0x64, 0x65, 0x6b, 0x6b, 0x75, 0x35, 0x72, 0x6b, 0x73
        /*006b*/ 	.byte	0x37, 0x77, 0x61, 0x6f, 0x74, 0x71, 0x64, 0x6e, 0x7a, 0x33, 0x6d, 0x70, 0x6f, 0x34, 0x37, 0x71
        /*007b*/ 	.byte	0x33, 0x75, 0x68, 0x71, 0x6a, 0x74, 0x72, 0x35, 0x69, 0x78, 0x72, 0x67, 0x6f, 0x6c, 0x62, 0x2e
        /*008b*/ 	.byte	0x70, 0x79, 0x00
.L_1:


//--------------------- .nv.shared.triton_red_fused__to_copy_add_embedding_mean_mul_pow_rsqrt_0 --------------------------
	.section	.nv.shared.triton_red_fused__to_copy_add_embedding_mean_mul_pow_rsqrt_0,"aw",@nobits
	.sectionflags	@""
	.align	16
	.zero		1024


//--------------------- .nv.constant0.triton_red_fused__to_copy_add_embedding_mean_mul_pow_rsqrt_0 --------------------------
	.section	.nv.constant0.triton_red_fused__to_copy_add_embedding_mean_mul_pow_rsqrt_0,"a",@progbits
	.sectionflags	@""
	.align	4
.nv.constant0.triton_red_fused__to_copy_add_embedding_mean_mul_pow_rsqrt_0:
	.zero		592


//--------------------- SYMBOLS --------------------------

	.type		__assertfail,@function
